//
// Generated by NVIDIA NVVM Compiler
//
// Compiler Build ID: CL-36424714
// Cuda compilation tools, release 13.0, V13.0.88
// Based on NVVM 20.0.0
//

.version 9.0
.target sm_100
.address_size 64

	// .globl	power

.visible .entry power(
	.param .u64 .ptr .align 1 power_param_0,
	.param .f32 power_param_1,
	.param .u32 power_param_2
)
{
	.reg .pred 	%p<23>;
	.reg .b32 	%r<20>;
	.reg .b32 	%f<77>;
	.reg .b64 	%rd<5>;

	ld.param.u64 	%rd2, [power_param_0];
	ld.param.f32 	%f10, [power_param_1];
	ld.param.u32 	%r2, [power_param_2];
	mov.u32 	%r3, %tid.x;
	mov.u32 	%r4, %ntid.x;
	mov.u32 	%r5, %ctaid.x;
	mad.lo.s32 	%r1, %r4, %r5, %r3;
	setp.ge.s32 	%p1, %r1, %r2;
	mov.f32 	%f76, 0f3F800000;
	@%p1 bra 	$L__BB0_10;
	cvta.to.global.u64 	%rd3, %rd2;
	mul.wide.s32 	%rd4, %r1, 4;
	add.s64 	%rd1, %rd3, %rd4;
	ld.global.f32 	%f1, [%rd1];
	mul.f32 	%f12, %f10, 0f3F000000;
	cvt.rzi.f32.f32 	%f13, %f12;
	add.f32 	%f14, %f13, %f13;
	sub.f32 	%f15, %f10, %f14;
	abs.f32 	%f2, %f15;
	abs.f32 	%f3, %f1;
	setp.lt.f32 	%p2, %f3, 0f00800000;
	mul.f32 	%f16, %f3, 0f4B800000;
	selp.f32 	%f17, %f16, %f3, %p2;
	selp.f32 	%f18, 0fC1C00000, 0f00000000, %p2;
	mov.b32 	%r6, %f17;
	add.s32 	%r7, %r6, -1060439283;
	and.b32  	%r8, %r7, -8388608;
	sub.s32 	%r9, %r6, %r8;
	mov.b32 	%f19, %r9;
	cvt.rn.f32.s32 	%f20, %r8;
	fma.rn.f32 	%f21, %f20, 0f34000000, %f18;
	add.f32 	%f22, %f19, 0fBF800000;
	add.f32 	%f23, %f19, 0f3F800000;
	rcp.approx.ftz.f32 	%f24, %f23;
	add.f32 	%f25, %f22, %f22;
	mul.f32 	%f26, %f25, %f24;
	mul.f32 	%f27, %f26, %f26;
	sub.f32 	%f28, %f22, %f26;
	add.f32 	%f29, %f28, %f28;
	neg.f32 	%f30, %f26;
	fma.rn.f32 	%f31, %f30, %f22, %f29;
	mul.rn.f32 	%f32, %f24, %f31;
	fma.rn.f32 	%f33, %f27, 0f3A2C32E4, 0f3B52E7DB;
	fma.rn.f32 	%f34, %f33, %f27, 0f3C93BB73;
	fma.rn.f32 	%f35, %f34, %f27, 0f3DF6384F;
	mul.rn.f32 	%f36, %f35, %f27;
	fma.rn.f32 	%f37, %f26, 0f3FB8AA3B, %f21;
	sub.f32 	%f38, %f21, %f37;
	fma.rn.f32 	%f39, %f26, 0f3FB8AA3B, %f38;
	fma.rn.f32 	%f40, %f32, 0f3FB8AA3B, %f39;
	fma.rn.f32 	%f41, %f26, 0f32A55E34, %f40;
	mul.f32 	%f42, %f36, 0f40400000;
	fma.rn.f32 	%f43, %f42, %f32, %f41;
	fma.rn.f32 	%f44, %f36, %f26, %f43;
	add.rn.f32 	%f45, %f37, %f44;
	neg.f32 	%f46, %f37;
	add.rn.f32 	%f47, %f45, %f46;
	neg.f32 	%f48, %f47;
	add.rn.f32 	%f49, %f44, %f48;
	mul.rn.f32 	%f50, %f45, %f10;
	neg.f32 	%f51, %f50;
	fma.rn.f32 	%f52, %f45, %f10, %f51;
	fma.rn.f32 	%f53, %f49, %f10, %f52;
	cvt.rni.f32.f32 	%f54, %f50;
	sub.f32 	%f55, %f50, %f54;
	add.f32 	%f56, %f55, %f53;
	fma.rn.f32 	%f57, %f56, 0f391FCB8E, 0f3AAF85ED;
	fma.rn.f32 	%f58, %f57, %f56, 0f3C1D9856;
	fma.rn.f32 	%f59, %f58, %f56, 0f3D6357BB;
	fma.rn.f32 	%f60, %f59, %f56, 0f3E75FDEC;
	fma.rn.f32 	%f61, %f60, %f56, 0f3F317218;
	fma.rn.f32 	%f62, %f61, %f56, 0f3F800000;
	cvt.rzi.s32.f32 	%r10, %f54;
	setp.gt.f32 	%p3, %f54, 0f00000000;
	selp.b32 	%r11, 0, -2097152000, %p3;
	add.s32 	%r12, %r11, 2130706432;
	mov.b32 	%f63, %r12;
	mul.f32 	%f64, %f62, %f63;
	shl.b32 	%r13, %r10, 23;
	sub.s32 	%r14, %r13, %r11;
	mov.b32 	%f65, %r14;
	mul.f32 	%f66, %f64, %f65;
	abs.f32 	%f67, %f50;
	setp.gt.f32 	%p4, %f67, 0f43180000;
	setp.lt.f32 	%p5, %f50, 0f00000000;
	selp.f32 	%f68, 0f00000000, 0f7F800000, %p5;
	selp.f32 	%f4, %f68, %f66, %p4;
	setp.eq.f32 	%p6, %f1, 0f3F800000;
	setp.eq.f32 	%p7, %f10, 0f00000000;
	or.pred  	%p8, %p7, %p6;
	@%p8 bra 	$L__BB0_9;
	setp.num.f32 	%p9, %f3, %f3;
	abs.f32 	%f69, %f10;
	setp.num.f32 	%p10, %f69, %f69;
	and.pred  	%p11, %p9, %p10;
	@%p11 bra 	$L__BB0_4;
	add.rn.f32 	%f76, %f1, %f10;
	bra.uni 	$L__BB0_9;
$L__BB0_4:
	setp.neu.f32 	%p12, %f1, 0f00000000;
	setp.neu.f32 	%p13, %f3, 0f7F800000;
	and.pred  	%p14, %p12, %p13;
	@%p14 bra 	$L__BB0_6;
	setp.neu.f32 	%p21, %f2, 0f3F800000;
	add.f32 	%f74, %f1, %f1;
	mov.b32 	%r15, %f74;
	setp.lt.f32 	%p22, %f10, 0f00000000;
	xor.b32  	%r16, %r15, 2139095040;
	selp.b32 	%r17, %r16, %r15, %p22;
	and.b32  	%r18, %r17, 2147483647;
	selp.b32 	%r19, %r18, %r17, %p21;
	mov.b32 	%f76, %r19;
	bra.uni 	$L__BB0_9;
$L__BB0_6:
	setp.eq.f32 	%p15, %f1, 0fBF800000;
	setp.eq.f32 	%p16, %f69, 0f7F800000;
	and.pred  	%p17, %p15, %p16;
	@%p17 bra 	$L__BB0_9;
	setp.geu.f32 	%p18, %f1, 0f00000000;
	mov.f32 	%f76, %f4;
	@%p18 bra 	$L__BB0_9;
	setp.neu.f32 	%p19, %f2, 0f3F800000;
	neg.f32 	%f71, %f4;
	selp.f32 	%f72, %f4, %f71, %p19;
	cvt.rmi.f32.f32 	%f73, %f10;
	setp.neu.f32 	%p20, %f10, %f73;
	selp.f32 	%f76, 0f7FFFFFFF, %f72, %p20;
$L__BB0_9:
	st.global.f32 	[%rd1], %f76;
$L__BB0_10:
	ret;

}


// ===== COMPILED SASS (sm_100) =====

	.target	sm_100

	.elftype	@"ET_EXEC"


//--------------------- .note.nv.tkinfo           --------------------------
	.section	.note.nv.tkinfo,"",@"SHT_NOTE"
	.sectionflags	@"SHF_NOTE_NV_TKINFO"
	.tkinfo
        /*0018*/ 	.word	0x00000002
        /*0030*/ 	.string	""
        /*0030*/ 	.string	"ptxas"
        /*0030*/ 	.string	"Cuda compilation tools, release 13.0, V13.0.88"
        /*0030*/ 	.string	"Build cuda_13.0.r13.0/compiler.36424714_0"
        /*0030*/ 	.string	"-arch sm_100 -m 64 "



//--------------------- .note.nv.cuinfo           --------------------------
	.section	.note.nv.cuinfo,"",@"SHT_NOTE"
	.sectionflags	@"SHF_NOTE_NV_CUINFO"
        /*0018*/ 	.short	0x0002
        /*001a*/ 	.short	0x0064
        /*001c*/ 	.short	0x0082
	.zero		2


//--------------------- .nv.info                  --------------------------
	.section	.nv.info,"",@"SHT_CUDA_INFO"
	.align	4


	//----- nvinfo : EIATTR_REGCOUNT
	.align		4
        /*0000*/ 	.byte	0x04, 0x2f
        /*0002*/ 	.short	(.L_1 - .L_0)
	.align		4
.L_0:
        /*0004*/ 	.word	index@(power)
        /*0008*/ 	.word	0x00000010


	//----- nvinfo : EIATTR_FRAME_SIZE
	.align		4
.L_1:
        /*000c*/ 	.byte	0x04, 0x11
        /*000e*/ 	.short	(.L_3 - .L_2)
	.align		4
.L_2:
        /*0010*/ 	.word	index@(power)
        /*0014*/ 	.word	0x00000000


	//----- nvinfo : EIATTR_MIN_STACK_SIZE
	.align		4
.L_3:
        /*0018*/ 	.byte	0x04, 0x12
        /*001a*/ 	.short	(.L_5 - .L_4)
	.align		4
.L_4:
        /*001c*/ 	.word	index@(power)
        /*0020*/ 	.word	0x00000000
.L_5:


//--------------------- .nv.compat                --------------------------
	.section	.nv.compat,"",@"SHT_CUDA_COMPAT_INFO"
	.align	4
        /*0000*/ 	.byte	0x02, 0x09, 0x00, 0x00, 0x02, 0x02, 0x01, 0x00, 0x02, 0x05, 0x05, 0x00, 0x03, 0x07, 0x01, 0x01
        /*0010*/ 	.byte	0x02, 0x03, 0x00, 0x00, 0x02, 0x06, 0x01, 0x00, 0x04, 0x0b, 0x08, 0x00, 0x01, 0x00, 0x00, 0x00
        /*0020*/ 	.byte	0x00, 0x00, 0x00, 0x00


//--------------------- .nv.info.power            --------------------------
	.section	.nv.info.power,"",@"SHT_CUDA_INFO"
	.sectionflags	@""
	.align	4


	//----- nvinfo : EIATTR_CUDA_API_VERSION
	.align		4
        /*0000*/ 	.byte	0x04, 0x37
        /*0002*/ 	.short	(.L_7 - .L_6)
.L_6:
        /*0004*/ 	.word	0x00000082


	//----- nvinfo : EIATTR_KPARAM_INFO
	.align		4
.L_7:
        /*0008*/ 	.byte	0x04, 0x17
        /*000a*/ 	.short	(.L_9 - .L_8)
.L_8:
        /*000c*/ 	.word	0x00000000
        /*0010*/ 	.short	0x0002
        /*0012*/ 	.short	0x000c
        /*0014*/ 	.byte	0x00, 0xf0, 0x11, 0x00


	//----- nvinfo : EIATTR_KPARAM_INFO
	.align		4
.L_9:
        /*0018*/ 	.byte	0x04, 0x17
        /*001a*/ 	.short	(.L_11 - .L_10)
.L_10:
        /*001c*/ 	.word	0x00000000
        /*0020*/ 	.short	0x0001
        /*0022*/ 	.short	0x0008
        /*0024*/ 	.byte	0x00, 0xf0, 0x11, 0x00


	//----- nvinfo : EIATTR_KPARAM_INFO
	.align		4
.L_11:
        /*0028*/ 	.byte	0x04, 0x17
        /*002a*/ 	.short	(.L_13 - .L_12)
.L_12:
        /*002c*/ 	.word	0x00000000
        /*0030*/ 	.short	0x0000
        /*0032*/ 	.short	0x0000
        /*0034*/ 	.byte	0x00, 0xf5, 0x21, 0x00


	//----- nvinfo : EIATTR_SPARSE_MMA_MASK
	.align		4
.L_13:
        /*0038*/ 	.byte	0x03, 0x50
        /*003a*/ 	.short	0x0000


	//----- nvinfo : EIATTR_MAXREG_COUNT
	.align		4
        /*003c*/ 	.byte	0x03, 0x1b
        /*003e*/ 	.short	0x00ff


	//----- nvinfo : EIATTR_MERCURY_ISA_VERSION
	.align		4
        /*0040*/ 	.byte	0x03, 0x5f
        /*0042*/ 	.short	0x0101


	//----- nvinfo : EIATTR_VRC_CTA_INIT_COUNT
	.align		4
        /*0044*/ 	.byte	0x02, 0x4a
	.zero		1
	.zero		1


	//----- nvinfo : EIATTR_EXIT_INSTR_OFFSETS
	.align		4
        /*0048*/ 	.byte	0x04, 0x1c
        /*004a*/ 	.short	(.L_15 - .L_14)


	//   ....[0]....
.L_14:
        /*004c*/ 	.word	0x00000070


	//   ....[1]....
        /*0050*/ 	.word	0x00000690


	//----- nvinfo : EIATTR_CRS_STACK_SIZE
	.align		4
.L_15:
        /*0054*/ 	.byte	0x04, 0x1e
        /*0056*/ 	.short	(.L_17 - .L_16)
.L_16:
        /*0058*/ 	.word	0x00000000


	//----- nvinfo : EIATTR_CBANK_PARAM_SIZE
	.align		4
.L_17:
        /*005c*/ 	.byte	0x03, 0x19
        /*005e*/ 	.short	0x0010


	//----- nvinfo : EIATTR_PARAM_CBANK
	.align		4
        /*0060*/ 	.byte	0x04, 0x0a
        /*0062*/ 	.short	(.L_19 - .L_18)
	.align		4
.L_18:
        /*0064*/ 	.word	index@(.nv.constant0.power)
        /*0068*/ 	.short	0x0380
        /*006a*/ 	.short	0x0010


	//----- nvinfo : EIATTR_SW_WAR
	.align		4
.L_19:
        /*006c*/ 	.byte	0x04, 0x36
        /*006e*/ 	.short	(.L_21 - .L_20)
.L_20:
        /*0070*/ 	.word	0x00000008
.L_21:


//--------------------- .nv.callgraph             --------------------------
	.section	.nv.callgraph,"",@"SHT_CUDA_CALLGRAPH"
	.align	4
	.sectionentsize	8
	.align		4
        /*0000*/ 	.word	0x00000000
	.align		4
        /*0004*/ 	.word	0xffffffff
	.align		4
        /*0008*/ 	.word	0x00000000
	.align		4
        /*000c*/ 	.word	0xfffffffe
	.align		4
        /*0010*/ 	.word	0x00000000
	.align		4
        /*0014*/ 	.word	0xfffffffd
	.align		4
        /*0018*/ 	.word	0x00000000
	.align		4
        /*001c*/ 	.word	0xfffffffc


//--------------------- .text.power               --------------------------
	.section	.text.power,"ax",@progbits
	.align	128
        .global         power
        .type           power,@function
        .size           power,(.L_x_3 - power)
        .other          power,@"STO_CUDA_ENTRY STV_DEFAULT"
power:
.text.power:
[----:B------:R-:W-:Y:S01]  /*0000*/  LDC R1, c[0x0][0x37c] ;  /* 0x0000df00ff017b82 */ /* 0x000fe20000000800 */
[----:B------:R-:W0:Y:S01]  /*0010*/  S2R R5, SR_TID.X ;  /* 0x0000000000057919 */ /* 0x000e220000002100 */
[----:B------:R-:W0:Y:S01]  /*0020*/  LDCU UR4, c[0x0][0x360] ;  /* 0x00006c00ff0477ac */ /* 0x000e220008000800 */
[----:B------:R-:W0:Y:S01]  /*0030*/  S2R R0, SR_CTAID.X ;  /* 0x0000000000007919 */ /* 0x000e220000002500 */
[----:B------:R-:W1:Y:S01]  /*0040*/  LDCU UR5, c[0x0][0x38c] ;  /* 0x00007180ff0577ac */ /* 0x000e620008000800 */
[----:B0-----:R-:W-:-:S05]  /*0050*/  IMAD R5, R0, UR4, R5 ;  /* 0x0000000400057c24 */ /* 0x001fca000f8e0205 */
[----:B-1----:R-:W-:-:S13]  /*0060*/  ISETP.GE.AND P0, PT, R5, UR5, PT ;  /* 0x0000000505007c0c */ /* 0x002fda000bf06270 */
[----:B------:R-:W-:Y:S05]  /*0070*/  @P0 EXIT ;  /* 0x000000000000094d */ /* 0x000fea0003800000 */
[----:B------:R-:W0:Y:S01]  /*0080*/  LDC.64 R2, c[0x0][0x380] ;  /* 0x0000e000ff027b82 */ /* 0x000e220000000a00 */
[----:B------:R-:W1:Y:S01]  /*0090*/  LDCU.64 UR4, c[0x0][0x358] ;  /* 0x00006b00ff0477ac */ /* 0x000e620008000a00 */
[----:B0-----:R-:W-:-:S05]  /*00a0*/  IMAD.WIDE R2, R5, 0x4, R2 ;  /* 0x0000000405027825 */ /* 0x001fca00078e0202 */
[----:B-1----:R-:W2:Y:S01]  /*00b0*/  LDG.E R0, desc[UR4][R2.64] ;  /* 0x0000000402007981 */ /* 0x002ea2000c1e1900 */
[----:B------:R-:W-:Y:S01]  /*00c0*/  HFMA2 R11, -RZ, RZ, 0.771484375, 0.21533203125 ;  /* 0x3a2c32e4ff0b7431 */ /* 0x000fe200000001ff */
[----:B------:R-:W-:Y:S01]  /*00d0*/  BSSY.RECONVERGENT B0, `(.L_x_0) ;  /* 0x000005a000007945 */ /* 0x000fe20003800200 */
[C---:B--2---:R-:W-:Y:S01]  /*00e0*/  FMUL R5, |R0|.reuse, 16777216 ;  /* 0x4b80000000057820 */ /* 0x044fe20000400200 */
[----:B------:R-:W-:-:S04]  /*00f0*/  FSETP.GEU.AND P0, PT, |R0|, 1.175494350822287508e-38, PT ;  /* 0x008000000000780b */ /* 0x000fc80003f0e200 */
[----:B------:R-:W-:-:S04]  /*0100*/  FSEL R5, R5, |R0|, !P0 ;  /* 0x4000000005057208 */ /* 0x000fc80004000000 */
[----:B------:R-:W-:-:S04]  /*0110*/  IADD3 R4, PT, PT, R5, -0x3f3504f3, RZ ;  /* 0xc0cafb0d05047810 */ /* 0x000fc80007ffe0ff */
[----:B------:R-:W-:Y:S02]  /*0120*/  LOP3.LUT R6, R4, 0xff800000, RZ, 0xc0, !PT ;  /* 0xff80000004067812 */ /* 0x000fe400078ec0ff */
[----:B------:R-:W-:Y:S02]  /*0130*/  FSEL R4, RZ, -24, P0 ;  /* 0xc1c00000ff047808 */ /* 0x000fe40000000000 */
[----:B------:R-:W-:-:S05]  /*0140*/  IADD3 R5, PT, PT, R5, -R6, RZ ;  /* 0x8000000605057210 */ /* 0x000fca0007ffe0ff */
[C---:B------:R-:W-:Y:S01]  /*0150*/  FADD R8, R5.reuse, 1 ;  /* 0x3f80000005087421 */ /* 0x040fe20000000000 */
[----:B------:R-:W-:-:S04]  /*0160*/  FADD R7, R5, -1 ;  /* 0xbf80000005077421 */ /* 0x000fc80000000000 */
[----:B------:R-:W-:Y:S01]  /*0170*/  FADD R5, R7, R7 ;  /* 0x0000000707057221 */ /* 0x000fe20000000000 */
[----:B------:R-:W0:Y:S03]  /*0180*/  MUFU.RCP R8, R8 ;  /* 0x0000000800087308 */ /* 0x000e260000001000 */
[----:B0-----:R-:W-:Y:S01]  /*0190*/  FMUL R9, R8, R5 ;  /* 0x0000000508097220 */ /* 0x001fe20000400000 */
[----:B------:R-:W-:-:S03]  /*01a0*/  I2FP.F32.S32 R5, R6 ;  /* 0x0000000600057245 */ /* 0x000fc60000201400 */
[----:B------:R-:W-:Y:S01]  /*01b0*/  FADD R10, R7, -R9 ;  /* 0x80000009070a7221 */ /* 0x000fe20000000000 */
[----:B------:R-:W-:Y:S01]  /*01c0*/  FMUL R6, R9, R9 ;  /* 0x0000000909067220 */ /* 0x000fe20000400000 */
[----:B------:R-:W-:Y:S02]  /*01d0*/  FFMA R4, R5, 1.1920928955078125e-07, R4 ;  /* 0x3400000005047823 */ /* 0x000fe40000000004 */
[----:B------:R-:W-:Y:S01]  /*01e0*/  FADD R10, R10, R10 ;  /* 0x0000000a0a0a7221 */ /* 0x000fe20000000000 */
[C---:B------:R-:W-:Y:S01]  /*01f0*/  FFMA R5, R6.reuse, R11, 0.0032181653659790754318 ;  /* 0x3b52e7db06057423 */ /* 0x040fe2000000000b */
[----:B------:R-:W-:Y:S02]  /*0200*/  FFMA R13, R9, 1.4426950216293334961, R4 ;  /* 0x3fb8aa3b090d7823 */ /* 0x000fe40000000004 */
[----:B------:R-:W-:Y:S01]  /*0210*/  FFMA R7, R7, -R9, R10 ;  /* 0x8000000907077223 */ /* 0x000fe2000000000a */
[----:B------:R-:W-:Y:S01]  /*0220*/  FFMA R11, R6, R5, 0.018033718690276145935 ;  /* 0x3c93bb73060b7423 */ /* 0x000fe20000000005 */
[----:B------:R-:W-:Y:S01]  /*0230*/  FADD R4, R4, -R13 ;  /* 0x8000000d04047221 */ /* 0x000fe20000000000 */
[----:B------:R-:W0:Y:S01]  /*0240*/  LDC R5, c[0x0][0x388] ;  /* 0x0000e200ff057b82 */ /* 0x000e220000000800 */
[----:B------:R-:W-:Y:S01]  /*0250*/  FMUL R7, R8, R7 ;  /* 0x0000000708077220 */ /* 0x000fe20000400000 */
[----:B------:R-:W-:Y:S01]  /*0260*/  FFMA R11, R6, R11, 0.12022458761930465698 ;  /* 0x3df6384f060b7423 */ /* 0x000fe2000000000b */
[----:B------:R-:W-:-:S03]  /*0270*/  FFMA R4, R9, 1.4426950216293334961, R4 ;  /* 0x3fb8aa3b09047823 */ /* 0x000fc60000000004 */
[----:B------:R-:W-:Y:S01]  /*0280*/  FMUL R6, R6, R11 ;  /* 0x0000000b06067220 */ /* 0x000fe20000400000 */
[----:B------:R-:W-:Y:S01]  /*0290*/  FFMA R4, R7, 1.4426950216293334961, R4 ;  /* 0x3fb8aa3b07047823 */ /* 0x000fe20000000004 */
[----:B------:R-:W-:Y:S02]  /*02a0*/  MOV R11, 0x391fcb8e ;  /* 0x391fcb8e000b7802 */ /* 0x000fe40000000f00 */
[----:B------:R-:W-:Y:S01]  /*02b0*/  FMUL R8, R6, 3 ;  /* 0x4040000006087820 */ /* 0x000fe20000400000 */
[----:B------:R-:W-:-:S04]  /*02c0*/  FFMA R4, R9, 1.9251366722983220825e-08, R4 ;  /* 0x32a55e3409047823 */ /* 0x000fc80000000004 */
[----:B------:R-:W-:-:S04]  /*02d0*/  FFMA R7, R7, R8, R4 ;  /* 0x0000000807077223 */ /* 0x000fc80000000004 */
[----:B------:R-:W-:-:S04]  /*02e0*/  FFMA R6, R9, R6, R7 ;  /* 0x0000000609067223 */ /* 0x000fc80000000007 */
[----:B------:R-:W-:-:S04]  /*02f0*/  FADD R4, R13, R6 ;  /* 0x000000060d047221 */ /* 0x000fc80000000000 */
[----:B0-----:R-:W-:Y:S01]  /*0300*/  FMUL R7, R4, R5 ;  /* 0x0000000504077220 */ /* 0x001fe20000400000 */
[----:B------:R-:W-:-:S03]  /*0310*/  FADD R13, -R13, R4 ;  /* 0x000000040d0d7221 */ /* 0x000fc60000000100 */
[----:B------:R-:W0:Y:S01]  /*0320*/  FRND R8, R7 ;  /* 0x0000000700087307 */ /* 0x000e220000201000 */
[----:B------:R-:W-:Y:S01]  /*0330*/  FADD R6, R6, -R13 ;  /* 0x8000000d06067221 */ /* 0x000fe20000000000 */
[-C--:B------:R-:W-:Y:S01]  /*0340*/  FFMA R9, R4, R5.reuse, -R7 ;  /* 0x0000000504097223 */ /* 0x080fe20000000807 */
[C---:B------:R-:W-:Y:S02]  /*0350*/  FSETP.GT.AND P1, PT, |R7|.reuse, 152, PT ;  /* 0x431800000700780b */ /* 0x040fe40003f24200 */
[C---:B------:R-:W-:Y:S01]  /*0360*/  FSETP.GEU.AND P2, PT, R7.reuse, RZ, PT ;  /* 0x000000ff0700720b */ /* 0x040fe20003f4e000 */
[----:B------:R-:W-:Y:S02]  /*0370*/  FFMA R6, R6, R5, R9 ;  /* 0x0000000506067223 */ /* 0x000fe40000000009 */
[----:B------:R1:W2:Y:S01]  /*0380*/  F2I.NTZ R4, R7 ;  /* 0x0000000700047305 */ /* 0x0002a20000203100 */
[----:B0-----:R-:W-:Y:S01]  /*0390*/  FADD R9, R7, -R8 ;  /* 0x8000000807097221 */ /* 0x001fe20000000000 */
[----:B------:R-:W-:Y:S01]  /*03a0*/  FSETP.GT.AND P0, PT, R8, RZ, PT ;  /* 0x000000ff0800720b */ /* 0x000fe20003f04000 */
[----:B-1----:R-:W-:-:S02]  /*03b0*/  HFMA2 R7, -RZ, RZ, 1.875, 0 ;  /* 0x3f800000ff077431 */ /* 0x002fc400000001ff */
[----:B------:R-:W-:-:S04]  /*03c0*/  FADD R6, R6, R9 ;  /* 0x0000000906067221 */ /* 0x000fc80000000000 */
[----:B------:R-:W-:Y:S01]  /*03d0*/  FFMA R9, R6, R11, 0.0013391353422775864601 ;  /* 0x3aaf85ed06097423 */ /* 0x000fe2000000000b */
[----:B------:R-:W-:Y:S02]  /*03e0*/  SEL R11, RZ, 0x83000000, P0 ;  /* 0x83000000ff0b7807 */ /* 0x000fe40000000000 */
[----:B------:R-:W-:Y:S01]  /*03f0*/  FSETP.NEU.AND P0, PT, R0, 1, PT ;  /* 0x3f8000000000780b */ /* 0x000fe20003f0d000 */
[C---:B------:R-:W-:Y:S01]  /*0400*/  FFMA R9, R6.reuse, R9, 0.0096188392490148544312 ;  /* 0x3c1d985606097423 */ /* 0x040fe20000000009 */
[----:B------:R-:W-:Y:S02]  /*0410*/  IADD3 R8, PT, PT, R11, 0x7f000000, RZ ;  /* 0x7f0000000b087810 */ /* 0x000fe40007ffe0ff */
[----:B------:R-:W-:Y:S01]  /*0420*/  FSETP.EQ.OR P0, PT, R5, RZ, !P0 ;  /* 0x000000ff0500720b */ /* 0x000fe20004702400 */
[----:B------:R-:W-:Y:S01]  /*0430*/  FFMA R9, R6, R9, 0.055503588169813156128 ;  /* 0x3d6357bb06097423 */ /* 0x000fe20000000009 */
[----:B--2---:R-:W-:-:S03]  /*0440*/  LEA R11, R4, -R11, 0x17 ;  /* 0x8000000b040b7211 */ /* 0x004fc600078eb8ff */
[----:B------:R-:W-:-:S04]  /*0450*/  FFMA R9, R6, R9, 0.24022644758224487305 ;  /* 0x3e75fdec06097423 */ /* 0x000fc80000000009 */
[----:B------:R-:W-:-:S04]  /*0460*/  FFMA R9, R6, R9, 0.69314718246459960938 ;  /* 0x3f31721806097423 */ /* 0x000fc80000000009 */
[----:B------:R-:W-:-:S04]  /*0470*/  FFMA R9, R6, R9, 1 ;  /* 0x3f80000006097423 */ /* 0x000fc80000000009 */
[----:B------:R-:W-:-:S04]  /*0480*/  FMUL R8, R9, R8 ;  /* 0x0000000809087220 */ /* 0x000fc80000400000 */
[----:B------:R-:W-:Y:S01]  /*0490*/  FMUL R8, R8, R11 ;  /* 0x0000000b08087220 */ /* 0x000fe20000400000 */
[----:B------:R-:W-:Y:S01]  /*04a0*/  @P1 FSEL R8, RZ, +INF , !P2 ;  /* 0x7f800000ff081808 */ /* 0x000fe20005000000 */
[----:B------:R-:W-:Y:S06]  /*04b0*/  @P0 BRA `(.L_x_1) ;  /* 0x00000000006c0947 */ /* 0x000fec0003800000 */
[----:B------:R-:W-:-:S04]  /*04c0*/  FSETP.NAN.AND P0, PT, |R5|, |R5|, PT ;  /* 0x400000050500720b */ /* 0x000fc80003f08200 */
[----:B------:R-:W-:-:S13]  /*04d0*/  FSETP.NUM.AND P0, PT, |R0|, |R0|, !P0 ;  /* 0x400000000000720b */ /* 0x000fda0004707200 */
[----:B------:R-:W-:Y:S01]  /*04e0*/  @!P0 FADD R7, R0, R5 ;  /* 0x0000000500078221 */ /* 0x000fe20000000000 */
[----:B------:R-:W-:Y:S06]  /*04f0*/  @!P0 BRA `(.L_x_1) ;  /* 0x00000000005c8947 */ /* 0x000fec0003800000 */
[----:B------:R-:W-:Y:S01]  /*0500*/  FMUL R6, R5, 0.5 ;  /* 0x3f00000005067820 */ /* 0x000fe20000400000 */
[----:B------:R-:W-:-:S04]  /*0510*/  FSETP.NEU.AND P0, PT, |R0|, +INF , PT ;  /* 0x7f8000000000780b */ /* 0x000fc80003f0d200 */
[----:B------:R-:W-:Y:S01]  /*0520*/  FSETP.NEU.AND P0, PT, R0, RZ, P0 ;  /* 0x000000ff0000720b */ /* 0x000fe2000070d000 */
[----:B------:R-:W0:Y:S03]  /*0530*/  FRND.TRUNC R6, R6 ;  /* 0x0000000600067307 */ /* 0x000e26000020d000 */
[----:B------:R-:W-:Y:S01]  /*0540*/  FSETP.GEU.OR P1, PT, R5, RZ, P0 ;  /* 0x000000ff0500720b */ /* 0x000fe2000072e400 */
[----:B0-----:R-:W-:-:S04]  /*0550*/  FADD R4, R6, R6 ;  /* 0x0000000606047221 */ /* 0x001fc80000000000 */
[----:B------:R-:W-:-:S04]  /*0560*/  FADD R9, -R4, R5 ;  /* 0x0000000504097221 */ /* 0x000fc80000000100 */
[----:B------:R-:W-:Y:S01]  /*0570*/  @!P0 FADD R4, R0, R0 ;  /* 0x0000000000048221 */ /* 0x000fe20000000000 */
[----:B------:R-:W-:-:S04]  /*0580*/  FSETP.NEU.AND P2, PT, |R9|, 1, !P0 ;  /* 0x3f8000000900780b */ /* 0x000fc8000474d200 */
[----:B------:R-:W-:-:S09]  /*0590*/  @!P1 LOP3.LUT R4, R4, 0x7f800000, RZ, 0x3c, !PT ;  /* 0x7f80000004049812 */ /* 0x000fd200078e3cff */
[----:B------:R-:W-:-:S04]  /*05a0*/  @P2 LOP3.LUT R4, R4, 0x7fffffff, RZ, 0xc0, !PT ;  /* 0x7fffffff04042812 */ /* 0x000fc800078ec0ff */
[----:B------:R-:W-:Y:S01]  /*05b0*/  @!P0 MOV R7, R4 ;  /* 0x0000000400078202 */ /* 0x000fe20000000f00 */
[----:B------:R-:W-:Y:S06]  /*05c0*/  @!P0 BRA `(.L_x_1) ;  /* 0x0000000000288947 */ /* 0x000fec0003800000 */
[----:B------:R-:W-:Y:S02]  /*05d0*/  FSETP.NEU.AND P0, PT, |R5|, +INF , PT ;  /* 0x7f8000000500780b */ /* 0x000fe40003f0d200 */
[----:B------:R-:W-:-:S13]  /*05e0*/  FSETP.EQ.AND P1, PT, R0, -1, PT ;  /* 0xbf8000000000780b */ /* 0x000fda0003f22000 */
[----:B------:R-:W-:Y:S05]  /*05f0*/  @!P0 BRA P1, `(.L_x_1) ;  /* 0x00000000001c8947 */ /* 0x000fea0000800000 */
[----:B------:R-:W-:Y:S02]  /*0600*/  FSETP.GEU.AND P1, PT, R0, RZ, PT ;  /* 0x000000ff0000720b */ /* 0x000fe40003f2e000 */
[----:B------:R-:W-:-:S11]  /*0610*/  MOV R7, R8 ;  /* 0x0000000800077202 */ /* 0x000fd60000000f00 */
[----:B------:R-:W0:Y:S01]  /*0620*/  @!P1 FRND.FLOOR R0, R5 ;  /* 0x0000000500009307 */ /* 0x000e220000205000 */
[----:B------:R-:W-:Y:S02]  /*0630*/  @!P1 FSETP.NEU.AND P2, PT, |R9|, 1, PT ;  /* 0x3f8000000900980b */ /* 0x000fe40003f4d200 */
[----:B0-----:R-:W-:Y:S02]  /*0640*/  @!P1 FSETP.NEU.AND P0, PT, R0, R5, PT ;  /* 0x000000050000920b */ /* 0x001fe40003f0d000 */
[----:B------:R-:W-:-:S04]  /*0650*/  @!P1 FSEL R0, R8, -R8, P2 ;  /* 0x8000000808009208 */ /* 0x000fc80001000000 */
[----:B------:R-:W-:-:S07]  /*0660*/  @!P1 FSEL R7, R0, +QNAN , !P0 ;  /* 0x7fffffff00079808 */ /* 0x000fce0004000000 */
.L_x_1:
[----:B------:R-:W-:Y:S05]  /*0670*/  BSYNC.RECONVERGENT B0 ;  /* 0x0000000000007941 */ /* 0x000fea0003800200 */
.L_x_0:
[----:B------:R-:W-:Y:S01]  /*0680*/  STG.E desc[UR4][R2.64], R7 ;  /* 0x0000000702007986 */ /* 0x000fe2000c101904 */
[----:B------:R-:W-:Y:S05]  /*0690*/  EXIT ;  /* 0x000000000000794d */ /* 0x000fea0003800000 */
.L_x_2:
[----:B------:R-:W-:-:S00]  /*06a0*/  BRA `(.L_x_2) ;  /* 0xfffffffc00fc7947 */ /* 0x000fc0000383ffff */
[----:B------:R-:W-:-:S00]  /*06b0*/  NOP ;  /* 0x0000000000007918 */ /* 0x000fc00000000000 */
        /* <DEDUP_REMOVED lines=12> */
.L_x_3:


//--------------------- .nv.shared.reserved.0     --------------------------
	.section	.nv.shared.reserved.0,"aw",@nobits
	.weak		__nv_reservedSMEM_offset_0_alias
	.size		__nv_reservedSMEM_offset_0_alias, 0, 64
	.other		__nv_reservedSMEM_offset_0_alias,@"STO_CUDA_RESERVED_SHARED STV_DEFAULT"
__nv_reservedSMEM_offset_0_alias:
	.zero		0
	.zero		64


//--------------------- .nv.constant0.power       --------------------------
	.section	.nv.constant0.power,"a",@progbits
	.sectionflags	@""
	.align	4
.nv.constant0.power:
	.zero		912


//--------------------- SYMBOLS --------------------------

	.type		.nv.reservedSmem.offset0,@object
	.size		.nv.reservedSmem.offset0,0x4
